	.headerflags	@"EF_CUDA_TEXMODE_UNIFIED EF_CUDA_64BIT_ADDRESS EF_CUDA_ACCELERATORS EF_CUDA_SM90 EF_CUDA_VIRTUAL_SM(EF_CUDA_SM90)"
	.elftype	@"ET_EXEC"


//--------------------- .nv.info                  --------------------------
	.section	.nv.info,"",@"SHT_CUDA_INFO"
	.align	4


	//----- nvinfo : EIATTR_REGCOUNT
	.align		4
        /*0000*/ 	.byte	0x04, 0x2f
        /*0002*/ 	.short	(.L_3 - .L_2)
	.align		4
.L_2:
        /*0004*/ 	.word	index@(triton_poi_fused__native_batch_norm_legit_no_training_relu_41)
        /*0008*/ 	.word	0x00000020


	//----- nvinfo : EIATTR_MIN_STACK_SIZE
	.align		4
.L_3:
        /*000c*/ 	.byte	0x04, 0x12
        /*000e*/ 	.short	(.L_5 - .L_4)
	.align		4
.L_4:
        /*0010*/ 	.word	index@(triton_poi_fused__native_batch_norm_legit_no_training_relu_41)
        /*0014*/ 	.word	0x00000000


	//----- nvinfo : EIATTR_FRAME_SIZE
	.align		4
.L_5:
        /*0018*/ 	.byte	0x04, 0x11
        /*001a*/ 	.short	(.L_7 - .L_6)
	.align		4
.L_6:
        /*001c*/ 	.word	index@(triton_poi_fused__native_batch_norm_legit_no_training_relu_41)
        /*0020*/ 	.word	0x00000000


	//----- nvinfo : EIATTR_MIN_STACK_SIZE
	.align		4
.L_7:
        /*0024*/ 	.byte	0x04, 0x12
        /*0026*/ 	.short	(.L_9 - .L_8)
	.align		4
.L_8:
        /*0028*/ 	.word	index@(triton_poi_fused__native_batch_norm_legit_no_training_relu_41)
        /*002c*/ 	.word	0x00000000
.L_9:


//--------------------- .nv.info.triton_poi_fused__native_batch_norm_legit_no_training_relu_41 --------------------------
	.section	.nv.info.triton_poi_fused__native_batch_norm_legit_no_training_relu_41,"",@"SHT_CUDA_INFO"
	.sectionflags	@""
	.align	4


	//----- nvinfo : EIATTR_CUDA_API_VERSION
	.align		4
        /*0000*/ 	.byte	0x04, 0x37
        /*0002*/ 	.short	(.L_11 - .L_10)
.L_10:
        /*0004*/ 	.word	0x0000007c


	//----- nvinfo : EIATTR_KPARAM_INFO
	.align		4
.L_11:
        /*0008*/ 	.byte	0x04, 0x17
        /*000a*/ 	.short	(.L_13 - .L_12)
.L_12:
        /*000c*/ 	.word	0x00000000
        /*0010*/ 	.short	0x0006
        /*0012*/ 	.short	0x0030
        /*0014*/ 	.byte	0x00, 0xf0, 0x11, 0x00


	//----- nvinfo : EIATTR_KPARAM_INFO
	.align		4
.L_13:
        /*0018*/ 	.byte	0x04, 0x17
        /*001a*/ 	.short	(.L_15 - .L_14)
.L_14:
        /*001c*/ 	.word	0x00000000
        /*0020*/ 	.short	0x0005
        /*0022*/ 	.short	0x0028
        /*0024*/ 	.byte	0x00, 0xf4, 0x21, 0x00


	//----- nvinfo : EIATTR_KPARAM_INFO
	.align		4
.L_15:
        /*0028*/ 	.byte	0x04, 0x17
        /*002a*/ 	.short	(.L_17 - .L_16)
.L_16:
        /*002c*/ 	.word	0x00000000
        /*0030*/ 	.short	0x0004
        /*0032*/ 	.short	0x0020
        /*0034*/ 	.byte	0x00, 0xf4, 0x21, 0x00


	//----- nvinfo : EIATTR_KPARAM_INFO
	.align		4
.L_17:
        /*0038*/ 	.byte	0x04, 0x17
        /*003a*/ 	.short	(.L_19 - .L_18)
.L_18:
        /*003c*/ 	.word	0x00000000
        /*0040*/ 	.short	0x0003
        /*0042*/ 	.short	0x0018
        /*0044*/ 	.byte	0x00, 0xf4, 0x21, 0x00


	//----- nvinfo : EIATTR_KPARAM_INFO
	.align		4
.L_19:
        /*0048*/ 	.byte	0x04, 0x17
        /*004a*/ 	.short	(.L_21 - .L_20)
.L_20:
        /*004c*/ 	.word	0x00000000
        /*0050*/ 	.short	0x0002
        /*0052*/ 	.short	0x0010
        /*0054*/ 	.byte	0x00, 0xf4, 0x21, 0x00


	//----- nvinfo : EIATTR_KPARAM_INFO
	.align		4
.L_21:
        /*0058*/ 	.byte	0x04, 0x17
        /*005a*/ 	.short	(.L_23 - .L_22)
.L_22:
        /*005c*/ 	.word	0x00000000
        /*0060*/ 	.short	0x0001
        /*0062*/ 	.short	0x0008
        /*0064*/ 	.byte	0x00, 0xf4, 0x21, 0x00


	//----- nvinfo : EIATTR_KPARAM_INFO
	.align		4
.L_23:
        /*0068*/ 	.byte	0x04, 0x17
        /*006a*/ 	.short	(.L_25 - .L_24)
.L_24:
        /*006c*/ 	.word	0x00000000
        /*0070*/ 	.short	0x0000
        /*0072*/ 	.short	0x0000
        /*0074*/ 	.byte	0x00, 0xf4, 0x21, 0x00


	//----- nvinfo : EIATTR_SPARSE_MMA_MASK
	.align		4
.L_25:
        /*0078*/ 	.byte	0x03, 0x50
        /*007a*/ 	.short	0x0000


	//----- nvinfo : EIATTR_MAXREG_COUNT
	.align		4
        /*007c*/ 	.byte	0x03, 0x1b
        /*007e*/ 	.short	0x00ff


	//----- nvinfo : EIATTR_EXIT_INSTR_OFFSETS
	.align		4
        /*0080*/ 	.byte	0x04, 0x1c
        /*0082*/ 	.short	(.L_27 - .L_26)


	//   ....[0]....
.L_26:
        /*0084*/ 	.word	0x000006e0


	//----- nvinfo : EIATTR_REQNTID
	.align		4
.L_27:
        /*0088*/ 	.byte	0x04, 0x10
        /*008a*/ 	.short	(.L_29 - .L_28)
.L_28:
        /*008c*/ 	.word	0x00000080
        /*0090*/ 	.word	0x00000001
        /*0094*/ 	.word	0x00000001


	//----- nvinfo : EIATTR_CBANK_PARAM_SIZE
	.align		4
.L_29:
        /*0098*/ 	.byte	0x03, 0x19
        /*009a*/ 	.short	0x0034


	//----- nvinfo : EIATTR_PARAM_CBANK
	.align		4
        /*009c*/ 	.byte	0x04, 0x0a
        /*009e*/ 	.short	(.L_31 - .L_30)
	.align		4
.L_30:
        /*00a0*/ 	.word	index@(.nv.constant0.triton_poi_fused__native_batch_norm_legit_no_training_relu_41)
        /*00a4*/ 	.short	0x0210
        /*00a6*/ 	.short	0x0034


	//----- nvinfo : EIATTR_SW_WAR
	.align		4
.L_31:
        /*00a8*/ 	.byte	0x04, 0x36
        /*00aa*/ 	.short	(.L_33 - .L_32)
.L_32:
        /*00ac*/ 	.word	0x00000008
.L_33:


//--------------------- .nv.callgraph             --------------------------
	.section	.nv.callgraph,"",@"SHT_CUDA_CALLGRAPH"
	.align	4
	.sectionentsize	8
	.align		4
        /*0000*/ 	.word	0x00000000
	.align		4
        /*0004*/ 	.word	0xffffffff
	.align		4
        /*0008*/ 	.word	0x00000000
	.align		4
        /*000c*/ 	.word	0xfffffffe
	.align		4
        /*0010*/ 	.word	0x00000000
	.align		4
        /*0014*/ 	.word	0xfffffffd
	.align		4
        /*0018*/ 	.word	0x00000000
	.align		4
        /*001c*/ 	.word	0xfffffffc


//--------------------- .nv.constant4             --------------------------
	.section	.nv.constant4,"a",@progbits
	.align	8
	.align		8
.nv.constant4:
        /*0000*/ 	.dword	_$_str
	.align		8
        /*0008*/ 	.dword	_$_str_$_2


//--------------------- .text.triton_poi_fused__native_batch_norm_legit_no_training_relu_41 --------------------------
	.section	.text.triton_poi_fused__native_batch_norm_legit_no_training_relu_41,"ax",@progbits
	.align	128
        .global         triton_poi_fused__native_batch_norm_legit_no_training_relu_41
        .type           triton_poi_fused__native_batch_norm_legit_no_training_relu_41,@function
        .size           triton_poi_fused__native_batch_norm_legit_no_training_relu_41,(.L_x_1 - triton_poi_fused__native_batch_norm_legit_no_training_relu_41)
        .other          triton_poi_fused__native_batch_norm_legit_no_training_relu_41,@"STO_CUDA_ENTRY STV_DEFAULT"
triton_poi_fused__native_batch_norm_legit_no_training_relu_41:
.text.triton_poi_fused__native_batch_norm_legit_no_training_relu_41:
[----:B------:R-:W-:Y:S01]  /*0000*/  LDC R1, c[0x0][0x28] ;  /* 0x00000a00ff017b82 */ /* 0x000fe20000000800 */
[----:B------:R-:W1:Y:S01]  /*0010*/  S2R R0, SR_TID.X ;  /* 0x0000000000007919 */ /* 0x000e620000002100 */
[----:B------:R-:W-:-:S06]  /*0020*/  ULDC.64 UR4, c[0x0][0x208] ;  /* 0x0000820000047ab9 */ /* 0x000fcc0000000a00 */
[----:B------:R-:W2:Y:S01]  /*0030*/  LDC.64 R16, c[0x0][0x218] ;  /* 0x00008600ff107b82 */ /* 0x000ea20000000a00 */
[----:B------:R-:W3:Y:S07]  /*0040*/  S2R R5, SR_CTAID.X ;  /* 0x0000000000057919 */ /* 0x000eee0000002500 */
[----:B------:R-:W4:Y:S08]  /*0050*/  LDC.64 R14, c[0x0][0x210] ;  /* 0x00008400ff0e7b82 */ /* 0x000f300000000a00 */
[----:B------:R-:W5:Y:S01]  /*0060*/  LDC.64 R12, c[0x0][0x230] ;  /* 0x00008c00ff0c7b82 */ /* 0x000f620000000a00 */
[----:B-1----:R-:W-:-:S02]  /*0070*/  SHF.L.U32 R0, R0, 0x2, RZ ;  /* 0x0000000200007819 */ /* 0x002fc400000006ff */
[----:B---3--:R-:W-:Y:S02]  /*0080*/  SHF.R.S32.HI R3, RZ, 0x15, R5 ;  /* 0x00000015ff037819 */ /* 0x008fe40000011405 */
[----:B------:R-:W-:Y:S02]  /*0090*/  LOP3.LUT R0, R0, 0x1fc, RZ, 0xc0, !PT ;  /* 0x000001fc00007812 */ /* 0x000fe400078ec0ff */
[----:B------:R-:W-:Y:S02]  /*00a0*/  SGXT R3, R3, 0x1 ;  /* 0x000000010303781a */ /* 0x000fe40000000200 */
[----:B------:R-:W-:-:S04]  /*00b0*/  LEA R18, R5, R0, 0xa ;  /* 0x0000000005127211 */ /* 0x000fc800078e50ff */
[----:B------:R-:W-:Y:S02]  /*00c0*/  LEA.HI R0, R3, R18, RZ, 0xa ;  /* 0x0000001203007211 */ /* 0x000fe400078f50ff */
[----:B------:R-:W1:Y:S02]  /*00d0*/  LDC.64 R2, c[0x0][0x220] ;  /* 0x00008800ff027b82 */ /* 0x000e640000000a00 */
[----:B------:R-:W-:Y:S02]  /*00e0*/  SHF.R.S32.HI R23, RZ, 0xa, R0 ;  /* 0x0000000aff177819 */ /* 0x000fe40000011400 */
[----:B------:R-:W-:-:S03]  /*00f0*/  IADD3 R0, R0, 0x200, RZ ;  /* 0x0000020000007810 */ /* 0x000fc60007ffe0ff */
[----:B------:R-:W-:Y:S01]  /*0100*/  IMAD.HI R4, R23, 0x4bda12f7, RZ ;  /* 0x4bda12f717047827 */ /* 0x000fe200078e02ff */
[----:B------:R-:W-:-:S04]  /*0110*/  SHF.R.S32.HI R0, RZ, 0xa, R0 ;  /* 0x0000000aff007819 */ /* 0x000fc80000011400 */
[----:B------:R-:W-:Y:S01]  /*0120*/  SHF.R.U32.HI R5, RZ, 0x1f, R4 ;  /* 0x0000001fff057819 */ /* 0x000fe20000011604 */
[----:B------:R-:W-:-:S03]  /*0130*/  IMAD.HI R6, R0, 0x4bda12f7, RZ ;  /* 0x4bda12f700067827 */ /* 0x000fc600078e02ff */
[----:B------:R-:W-:Y:S02]  /*0140*/  LEA.HI.SX32 R4, R4, R5, 0x1a ;  /* 0x0000000504047211 */ /* 0x000fe400078fd2ff */
[----:B------:R-:W-:-:S03]  /*0150*/  SHF.R.U32.HI R5, RZ, 0x1f, R6 ;  /* 0x0000001fff057819 */ /* 0x000fc60000011606 */
[----:B------:R-:W-:Y:S01]  /*0160*/  IMAD R23, R4, -0xd8, R23 ;  /* 0xffffff2804177824 */ /* 0x000fe200078e0217 */
[----:B------:R-:W-:-:S03]  /*0170*/  LEA.HI.SX32 R5, R6, R5, 0x1a ;  /* 0x0000000506057211 */ /* 0x000fc600078fd2ff */
[----:B-1----:R-:W-:-:S04]  /*0180*/  IMAD.WIDE R8, R23, 0x4, R2 ;  /* 0x0000000417087825 */ /* 0x002fc800078e0202 */
[----:B------:R-:W-:Y:S01]  /*0190*/  IMAD R19, R5, -0xd8, R0 ;  /* 0xffffff2805137824 */ /* 0x000fe200078e0200 */
[----:B------:R-:W3:Y:S03]  /*01a0*/  LDG.E.EL R20, desc[UR4][R8.64] ;  /* 0x0000000408147981 */ /* 0x000ee6000c2e1900 */
[----:B------:R-:W-:Y:S02]  /*01b0*/  IMAD.WIDE R10, R19, 0x4, R2 ;  /* 0x00000004130a7825 */ /* 0x000fe400078e0202 */
[----:B------:R-:W1:Y:S03]  /*01c0*/  LDC.64 R2, c[0x0][0x228] ;  /* 0x00008a00ff027b82 */ /* 0x000e660000000a00 */
[----:B------:R-:W3:Y:S01]  /*01d0*/  LDG.E.EL R21, desc[UR4][R10.64] ;  /* 0x000000040a157981 */ /* 0x000ee2000c2e1900 */
[----:B--2---:R-:W-:-:S04]  /*01e0*/  IMAD.WIDE R26, R23, 0x4, R16 ;  /* 0x00000004171a7825 */ /* 0x004fc800078e0210 */
[----:B----4-:R-:W-:Y:S01]  /*01f0*/  IMAD.WIDE R14, R18, 0x4, R14 ;  /* 0x00000004120e7825 */ /* 0x010fe200078e020e */
[----:B------:R-:W2:Y:S04]  /*0200*/  LDG.E.EL R0, desc[UR4][R26.64] ;  /* 0x000000041a007981 */ /* 0x000ea8000c2e1900 */
[----:B------:R-:W2:Y:S01]  /*0210*/  LDG.E.128 R4, desc[UR4][R14.64] ;  /* 0x000000040e047981 */ /* 0x000ea2000c1e1d00 */
[----:B------:R-:W-:-:S03]  /*0220*/  IMAD.WIDE R16, R19, 0x4, R16 ;  /* 0x0000000413107825 */ /* 0x000fc600078e0210 */
[----:B------:R-:W4:Y:S04]  /*0230*/  LDG.E.128 R8, desc[UR4][R14.64+0x800] ;  /* 0x000800040e087981 */ /* 0x000f28000c1e1d00 */
[----:B------:R-:W4:Y:S01]  /*0240*/  LDG.E.EL R16, desc[UR4][R16.64] ;  /* 0x0000000410107981 */ /* 0x000f22000c2e1900 */
[----:B01----:R-:W-:-:S04]  /*0250*/  IMAD.WIDE R24, R23, 0x4, R2 ;  /* 0x0000000417187825 */ /* 0x003fc800078e0202 */
[----:B-----5:R-:W-:Y:S02]  /*0260*/  IMAD.WIDE R22, R23, 0x4, R12 ;  /* 0x0000000417167825 */ /* 0x020fe400078e020c */
[----:B------:R-:W5:Y:S04]  /*0270*/  LDG.E.EL R24, desc[UR4][R24.64] ;  /* 0x0000000418187981 */ /* 0x000f68000c2e1900 */
[----:B------:R-:W5:Y:S01]  /*0280*/  LDG.E.EL R23, desc[UR4][R22.64] ;  /* 0x0000000416177981 */ /* 0x000f62000c2e1900 */
[----:B------:R-:W-:-:S04]  /*0290*/  IMAD.WIDE R2, R19, 0x4, R2 ;  /* 0x0000000413027825 */ /* 0x000fc800078e0202 */
[----:B------:R-:W-:Y:S02]  /*02a0*/  IMAD.WIDE R28, R19, 0x4, R12 ;  /* 0x00000004131c7825 */ /* 0x000fe400078e020c */
[----:B------:R0:W4:Y:S04]  /*02b0*/  LDG.E.EL R12, desc[UR4][R2.64] ;  /* 0x00000004020c7981 */ /* 0x000128000c2e1900 */
[----:B------:R-:W4:Y:S01]  /*02c0*/  LDG.E.EL R13, desc[UR4][R28.64] ;  /* 0x000000041c0d7981 */ /* 0x000f22000c2e1900 */
[----:B0-----:R-:W-:Y:S01]  /*02d0*/  HFMA2.MMA R3, -RZ, RZ, 1.625, 0 ;  /* 0x3e800000ff037435 */ /* 0x001fe200000001ff */
[----:B---3--:R-:W-:-:S04]  /*02e0*/  FADD R20, R20, 9.9999997473787516356e-06 ;  /* 0x3727c5ac14147421 */ /* 0x008fc80000000000 */
[----:B------:R-:W0:Y:S01]  /*02f0*/  MUFU.SQRT R19, R20 ;  /* 0x0000001400137308 */ /* 0x000e220000002000 */
[----:B------:R-:W-:-:S07]  /*0300*/  FADD R21, R21, 9.9999997473787516356e-06 ;  /* 0x3727c5ac15157421 */ /* 0x000fce0000000000 */
[----:B------:R-:W1:Y:S01]  /*0310*/  MUFU.SQRT R25, R21 ;  /* 0x0000001500197308 */ /* 0x000e620000002000 */
[C---:B0-----:R-:W-:Y:S02]  /*0320*/  FSETP.GT.AND P0, PT, R19.reuse, 8.50705917302346158658e+37, PT ;  /* 0x7e8000001300780b */ /* 0x041fe40003f04000 */
[----:B------:R-:W-:Y:S02]  /*0330*/  FSETP.GEU.AND P2, PT, R19, 1.175494350822287508e-38, PT ;  /* 0x008000001300780b */ /* 0x000fe40003f4e000 */
[C---:B-1----:R-:W-:Y:S02]  /*0340*/  FSETP.GT.AND P1, PT, R25.reuse, 8.50705917302346158658e+37, PT ;  /* 0x7e8000001900780b */ /* 0x042fe40003f24000 */
[----:B------:R-:W-:-:S07]  /*0350*/  FSETP.GEU.AND P3, PT, R25, 1.175494350822287508e-38, PT ;  /* 0x008000001900780b */ /* 0x000fce0003f6e000 */
[----:B------:R-:W-:-:S04]  /*0360*/  @P0 FMUL R19, R19, 0.25 ;  /* 0x3e80000013130820 */ /* 0x000fc80000400000 */
[----:B------:R-:W-:Y:S01]  /*0370*/  @!P2 FMUL R19, R19, 16777216 ;  /* 0x4b8000001313a820 */ /* 0x000fe20000400000 */
[----:B------:R-:W-:-:S05]  /*0380*/  @P1 FMUL R25, R25, 0.25 ;  /* 0x3e80000019191820 */ /* 0x000fca0000400000 */
[----:B------:R-:W0:Y:S01]  /*0390*/  MUFU.RCP R19, R19 ;  /* 0x0000001300137308 */ /* 0x000e220000001000 */
[----:B------:R-:W-:Y:S01]  /*03a0*/  @!P3 FMUL R25, R25, 16777216 ;  /* 0x4b8000001919b820 */ /* 0x000fe20000400000 */
[----:B------:R-:W-:-:S06]  /*03b0*/  FSEL R2, R3, 1, P0 ;  /* 0x3f80000003027808 */ /* 0x000fcc0000000000 */
[----:B------:R-:W1:Y:S01]  /*03c0*/  MUFU.RCP R14, R25 ;  /* 0x00000019000e7308 */ /* 0x000e620000001000 */
[----:B------:R-:W-:Y:S01]  /*03d0*/  FSEL R3, R3, 1, P1 ;  /* 0x3f80000003037808 */ /* 0x000fe20000800000 */
[----:B------:R-:W-:Y:S01]  /*03e0*/  @!P2 FMUL R2, R2, 16777216 ;  /* 0x4b8000000202a820 */ /* 0x000fe20000400000 */
[----:B--2---:R-:W-:-:S03]  /*03f0*/  FADD R4, R4, -R0 ;  /* 0x8000000004047221 */ /* 0x004fc60000000000 */
[----:B------:R-:W-:Y:S01]  /*0400*/  @!P3 FMUL R3, R3, 16777216 ;  /* 0x4b8000000303b820 */ /* 0x000fe20000400000 */
[----:B0-----:R-:W-:Y:S01]  /*0410*/  FMUL R15, R19, R2 ;  /* 0x00000002130f7220 */ /* 0x001fe20000400000 */
[--C-:B------:R-:W-:Y:S01]  /*0420*/  FADD R20, R5, -R0.reuse ;  /* 0x8000000005147221 */ /* 0x100fe20000000000 */
[--C-:B------:R-:W-:Y:S01]  /*0430*/  FADD R6, R6, -R0.reuse ;  /* 0x8000000006067221 */ /* 0x100fe20000000000 */
[----:B------:R-:W-:Y:S01]  /*0440*/  FADD R0, R7, -R0 ;  /* 0x8000000007007221 */ /* 0x000fe20000000000 */
[C---:B------:R-:W-:Y:S01]  /*0450*/  FMUL R5, R15.reuse, R4 ;  /* 0x000000040f057220 */ /* 0x040fe20000400000 */
[C---:B------:R-:W-:Y:S01]  /*0460*/  FMUL R4, R15.reuse, R20 ;  /* 0x000000140f047220 */ /* 0x040fe20000400000 */
[----:B-1----:R-:W-:Y:S02]  /*0470*/  FMUL R14, R14, R3 ;  /* 0x000000030e0e7220 */ /* 0x002fe40000400000 */
[----:B------:R-:W0:Y:S01]  /*0480*/  LDC.64 R2, c[0x0][0x238] ;  /* 0x00008e00ff027b82 */ /* 0x000e220000000a00 */
[C---:B------:R-:W-:Y:S01]  /*0490*/  FMUL R20, R15.reuse, R6 ;  /* 0x000000060f147220 */ /* 0x040fe20000400000 */
[----:B------:R-:W-:Y:S01]  /*04a0*/  FMUL R6, R15, R0 ;  /* 0x000000000f067220 */ /* 0x000fe20000400000 */
[--C-:B----4-:R-:W-:Y:S01]  /*04b0*/  FADD R7, R8, -R16.reuse ;  /* 0x8000001008077221 */ /* 0x110fe20000000000 */
[--C-:B------:R-:W-:Y:S01]  /*04c0*/  FADD R9, R9, -R16.reuse ;  /* 0x8000001009097221 */ /* 0x100fe20000000000 */
[--C-:B------:R-:W-:Y:S01]  /*04d0*/  FADD R15, R10, -R16.reuse ;  /* 0x800000100a0f7221 */ /* 0x100fe20000000000 */
[C-C-:B-----5:R-:W-:Y:S01]  /*04e0*/  FFMA R0, R24.reuse, R5, R23.reuse ;  /* 0x0000000518007223 */ /* 0x160fe20000000017 */
[----:B------:R-:W-:Y:S01]  /*04f0*/  FADD R11, R11, -R16 ;  /* 0x800000100b0b7221 */ /* 0x000fe20000000000 */
[C-C-:B------:R-:W-:Y:S01]  /*0500*/  FFMA R4, R24.reuse, R4, R23.reuse ;  /* 0x0000000418047223 */ /* 0x140fe20000000017 */
[C-C-:B------:R-:W-:Y:S01]  /*0510*/  FFMA R5, R24.reuse, R20, R23.reuse ;  /* 0x0000001418057223 */ /* 0x140fe20000000017 */
[----:B------:R-:W-:Y:S01]  /*0520*/  FFMA R23, R24, R6, R23 ;  /* 0x0000000618177223 */ /* 0x000fe20000000017 */
[C---:B------:R-:W-:Y:S01]  /*0530*/  FMUL R7, R14.reuse, R7 ;  /* 0x000000070e077220 */ /* 0x040fe20000400000 */
[C---:B------:R-:W-:Y:S01]  /*0540*/  FMUL R8, R14.reuse, R9 ;  /* 0x000000090e087220 */ /* 0x040fe20000400000 */
[C---:B------:R-:W-:Y:S01]  /*0550*/  FMUL R6, R14.reuse, R15 ;  /* 0x0000000f0e067220 */ /* 0x040fe20000400000 */
[----:B------:R-:W-:Y:S01]  /*0560*/  FMUL R14, R14, R11 ;  /* 0x0000000b0e0e7220 */ /* 0x000fe20000400000 */
[C-C-:B------:R-:W-:Y:S01]  /*0570*/  FFMA R9, R12.reuse, R7, R13.reuse ;  /* 0x000000070c097223 */ /* 0x140fe2000000000d */
[C-C-:B------:R-:W-:Y:S01]  /*0580*/  FFMA R8, R12.reuse, R8, R13.reuse ;  /* 0x000000080c087223 */ /* 0x140fe2000000000d */
[C-C-:B------:R-:W-:Y:S01]  /*0590*/  FFMA R10, R12.reuse, R6, R13.reuse ;  /* 0x000000060c0a7223 */ /* 0x140fe2000000000d */
[----:B------:R-:W-:Y:S01]  /*05a0*/  FFMA R14, R12, R14, R13 ;  /* 0x0000000e0c0e7223 */ /* 0x000fe2000000000d */
[----:B------:R-:W-:-:S02]  /*05b0*/  FSETP.GEU.AND P6, PT, R23, RZ, PT ;  /* 0x000000ff1700720b */ /* 0x000fc40003fce000 */
[----:B------:R-:W-:Y:S02]  /*05c0*/  FSETP.GEU.AND P0, PT, R5, RZ, PT ;  /* 0x000000ff0500720b */ /* 0x000fe40003f0e000 */
[----:B------:R-:W-:Y:S02]  /*05d0*/  FSETP.GEU.AND P1, PT, R4, RZ, PT ;  /* 0x000000ff0400720b */ /* 0x000fe40003f2e000 */
[----:B------:R-:W-:Y:S02]  /*05e0*/  FSETP.GEU.AND P3, PT, R14, RZ, PT ;  /* 0x000000ff0e00720b */ /* 0x000fe40003f6e000 */
[----:B------:R-:W-:Y:S02]  /*05f0*/  SEL R7, R23, RZ, P6 ;  /* 0x000000ff17077207 */ /* 0x000fe40003000000 */
[----:B------:R-:W-:Y:S02]  /*0600*/  FSETP.GEU.AND P2, PT, R0, RZ, PT ;  /* 0x000000ff0000720b */ /* 0x000fe40003f4e000 */
[----:B------:R-:W-:-:S02]  /*0610*/  FSETP.GEU.AND P4, PT, R10, RZ, PT ;  /* 0x000000ff0a00720b */ /* 0x000fc40003f8e000 */
[----:B------:R-:W-:Y:S02]  /*0620*/  FSETP.GEU.AND P5, PT, R9, RZ, PT ;  /* 0x000000ff0900720b */ /* 0x000fe40003fae000 */
[----:B------:R-:W-:Y:S02]  /*0630*/  FSETP.GEU.AND P6, PT, R8, RZ, PT ;  /* 0x000000ff0800720b */ /* 0x000fe40003fce000 */
[----:B------:R-:W-:Y:S01]  /*0640*/  SEL R6, R5, RZ, P0 ;  /* 0x000000ff05067207 */ /* 0x000fe20000000000 */
[----:B0-----:R-:W-:Y:S01]  /*0650*/  IMAD.WIDE R2, R18, 0x4, R2 ;  /* 0x0000000412027825 */ /* 0x001fe200078e0202 */
[----:B------:R-:W-:Y:S02]  /*0660*/  SEL R5, R4, RZ, P1 ;  /* 0x000000ff04057207 */ /* 0x000fe40000800000 */
[----:B------:R-:W-:Y:S02]  /*0670*/  SEL R15, R14, RZ, P3 ;  /* 0x000000ff0e0f7207 */ /* 0x000fe40001800000 */
[----:B------:R-:W-:-:S02]  /*0680*/  SEL R4, R0, RZ, P2 ;  /* 0x000000ff00047207 */ /* 0x000fc40001000000 */
[----:B------:R-:W-:Y:S02]  /*0690*/  SEL R14, R10, RZ, P4 ;  /* 0x000000ff0a0e7207 */ /* 0x000fe40002000000 */
[----:B------:R-:W-:Y:S02]  /*06a0*/  SEL R12, R9, RZ, P5 ;  /* 0x000000ff090c7207 */ /* 0x000fe40002800000 */
[----:B------:R-:W-:Y:S01]  /*06b0*/  SEL R13, R8, RZ, P6 ;  /* 0x000000ff080d7207 */ /* 0x000fe20003000000 */
[----:B------:R-:W-:Y:S04]  /*06c0*/  STG.E.128 desc[UR4][R2.64], R4 ;  /* 0x0000000402007986 */ /* 0x000fe8000c101d04 */
[----:B------:R-:W-:Y:S01]  /*06d0*/  STG.E.128 desc[UR4][R2.64+0x800], R12 ;  /* 0x0008000c02007986 */ /* 0x000fe2000c101d04 */
[----:B------:R-:W-:Y:S05]  /*06e0*/  EXIT ;  /* 0x000000000000794d */ /* 0x000fea0003800000 */
.L_x_0:
[----:B------:R-:W-:-:S00]  /*06f0*/  BRA `(.L_x_0) ;  /* 0xfffffffc00fc7947 */ /* 0x000fc0000383ffff */
[----:B------:R-:W-:-:S00]  /*0700*/  NOP ;  /* 0x0000000000007918 */ /* 0x000fc00000000000 */
[----:B------:R-:W-:-:S00]  /*0710*/  NOP ;  /* 0x0000000000007918 */ /* 0x000fc00000000000 */
[----:B------:R-:W-:-:S00]  /*0720*/  NOP ;  /* 0x0000000000007918 */ /* 0x000fc00000000000 */
[----:B------:R-:W-:-:S00]  /*0730*/  NOP ;  /* 0x0000000000007918 */ /* 0x000fc00000000000 */
[----:B------:R-:W-:-:S00]  /*0740*/  NOP ;  /* 0x0000000000007918 */ /* 0x000fc00000000000 */
[----:B------:R-:W-:-:S00]  /*0750*/  NOP ;  /* 0x0000000000007918 */ /* 0x000fc00000000000 */
[----:B------:R-:W-:-:S00]  /*0760*/  NOP ;  /* 0x0000000000007918 */ /* 0x000fc00000000000 */
[----:B------:R-:W-:-:S00]  /*0770*/  NOP ;  /* 0x0000000000007918 */ /* 0x000fc00000000000 */
.L_x_1:


//--------------------- .nv.global.init           --------------------------
	.section	.nv.global.init,"aw",@progbits
.nv.global.init:
	.type		_$_str,@object
	.size		_$_str,(_$_str_$_2 - _$_str)
_$_str:
        /*0000*/ 	.byte	0x5f, 0x5f, 0x43, 0x55, 0x44, 0x41, 0x5f, 0x46, 0x54, 0x5a, 0x00
	.type		_$_str_$_2,@object
	.size		_$_str_$_2,(.L_1 - _$_str_$_2)
_$_str_$_2:
        /*000b*/ 	.byte	0x5f, 0x5f, 0x43, 0x55, 0x44, 0x41, 0x5f, 0x50, 0x52, 0x45, 0x43, 0x5f, 0x53, 0x51, 0x52, 0x54
        /*001b*/ 	.byte	0x00
.L_1:


//--------------------- .nv.constant0.triton_poi_fused__native_batch_norm_legit_no_training_relu_41 --------------------------
	.section	.nv.constant0.triton_poi_fused__native_batch_norm_legit_no_training_relu_41,"a",@progbits
	.sectionflags	@""
	.align	4
.nv.constant0.triton_poi_fused__native_batch_norm_legit_no_training_relu_41:
	.zero		580
